//
// Generated by NVIDIA NVVM Compiler
//
// Compiler Build ID: CL-36424714
// Cuda compilation tools, release 13.0, V13.0.88
// Based on NVVM 20.0.0
//

.version 9.0
.target sm_100
.address_size 64

	// .globl	_Z10matrixSyncPii

.visible .entry _Z10matrixSyncPii(
	.param .u64 .ptr .align 1 _Z10matrixSyncPii_param_0,
	.param .u32 _Z10matrixSyncPii_param_1
)
{
	.reg .pred 	%p<5>;
	.reg .b32 	%r<18>;
	.reg .b64 	%rd<9>;

	ld.param.u64 	%rd2, [_Z10matrixSyncPii_param_0];
	ld.param.u32 	%r6, [_Z10matrixSyncPii_param_1];
	cvta.to.global.u64 	%rd1, %rd2;
	mov.u32 	%r1, %tid.x;
	mul.lo.s32 	%r2, %r6, %r6;
	shr.u32 	%r7, %r2, 1;
	setp.ge.u32 	%p1, %r1, %r7;
	@%p1 bra 	$L__BB0_3;
	div.s32 	%r8, %r1, %r6;
	shl.b32 	%r3, %r8, 1;
	or.b32  	%r9, %r3, 1;
	setp.eq.s32 	%p2, %r9, %r6;
	@%p2 bra 	$L__BB0_3;
	rem.s32 	%r10, %r1, %r6;
	mad.lo.s32 	%r11, %r10, %r6, %r3;
	mul.wide.s32 	%rd3, %r11, 4;
	add.s64 	%rd4, %rd1, %rd3;
	ld.global.u32 	%r12, [%rd4+4];
	ld.global.u32 	%r13, [%rd4];
	st.global.u32 	[%rd4+4], %r13;
	st.global.u32 	[%rd4], %r12;
$L__BB0_3:
	bar.sync 	0;
	setp.ge.u32 	%p3, %r1, %r2;
	@%p3 bra 	$L__BB0_6;
	div.s32 	%r5, %r1, %r6;
	mul.lo.s32 	%r14, %r5, %r6;
	sub.s32 	%r4, %r1, %r14;
	setp.le.s32 	%p4, %r4, %r5;
	@%p4 bra 	$L__BB0_6;
	mad.lo.s32 	%r15, %r4, %r6, %r5;
	mul.wide.s32 	%rd5, %r15, 4;
	add.s64 	%rd6, %rd1, %rd5;
	ld.global.u32 	%r16, [%rd6];
	mad.lo.s32 	%r17, %r5, %r6, %r4;
	mul.wide.s32 	%rd7, %r17, 4;
	add.s64 	%rd8, %rd1, %rd7;
	st.global.u32 	[%rd8], %r16;
$L__BB0_6:
	ret;

}


// ===== COMPILED SASS (sm_100) =====

	.target	sm_100

	.elftype	@"ET_EXEC"


//--------------------- .note.nv.tkinfo           --------------------------
	.section	.note.nv.tkinfo,"",@"SHT_NOTE"
	.sectionflags	@"SHF_NOTE_NV_TKINFO"
	.tkinfo
        /*0018*/ 	.word	0x00000002
        /*0030*/ 	.string	""
        /*0030*/ 	.string	"ptxas"
        /*0030*/ 	.string	"Cuda compilation tools, release 13.0, V13.0.88"
        /*0030*/ 	.string	"Build cuda_13.0.r13.0/compiler.36424714_0"
        /*0030*/ 	.string	"-arch sm_100 -m 64 "



//--------------------- .note.nv.cuinfo           --------------------------
	.section	.note.nv.cuinfo,"",@"SHT_NOTE"
	.sectionflags	@"SHF_NOTE_NV_CUINFO"
        /*0018*/ 	.short	0x0002
        /*001a*/ 	.short	0x0064
        /*001c*/ 	.short	0x0082
	.zero		2


//--------------------- .nv.info                  --------------------------
	.section	.nv.info,"",@"SHT_CUDA_INFO"
	.align	4


	//----- nvinfo : EIATTR_REGCOUNT
	.align		4
        /*0000*/ 	.byte	0x04, 0x2f
        /*0002*/ 	.short	(.L_1 - .L_0)
	.align		4
.L_0:
        /*0004*/ 	.word	index@(_Z10matrixSyncPii)
        /*0008*/ 	.word	0x0000000c


	//----- nvinfo : EIATTR_FRAME_SIZE
	.align		4
.L_1:
        /*000c*/ 	.byte	0x04, 0x11
        /*000e*/ 	.short	(.L_3 - .L_2)
	.align		4
.L_2:
        /*0010*/ 	.word	index@(_Z10matrixSyncPii)
        /*0014*/ 	.word	0x00000000


	//----- nvinfo : EIATTR_MIN_STACK_SIZE
	.align		4
.L_3:
        /*0018*/ 	.byte	0x04, 0x12
        /*001a*/ 	.short	(.L_5 - .L_4)
	.align		4
.L_4:
        /*001c*/ 	.word	index@(_Z10matrixSyncPii)
        /*0020*/ 	.word	0x00000000
.L_5:


//--------------------- .nv.compat                --------------------------
	.section	.nv.compat,"",@"SHT_CUDA_COMPAT_INFO"
	.align	4
        /*0000*/ 	.byte	0x02, 0x09, 0x00, 0x00, 0x02, 0x02, 0x01, 0x00, 0x02, 0x05, 0x05, 0x00, 0x03, 0x07, 0x01, 0x01
        /*0010*/ 	.byte	0x02, 0x03, 0x00, 0x00, 0x02, 0x06, 0x01, 0x00, 0x04, 0x0b, 0x08, 0x00, 0x09, 0x00, 0x00, 0x00
        /*0020*/ 	.byte	0x00, 0x00, 0x00, 0x00


//--------------------- .nv.info._Z10matrixSyncPii --------------------------
	.section	.nv.info._Z10matrixSyncPii,"",@"SHT_CUDA_INFO"
	.sectionflags	@""
	.align	4


	//----- nvinfo : EIATTR_CUDA_API_VERSION
	.align		4
        /*0000*/ 	.byte	0x04, 0x37
        /*0002*/ 	.short	(.L_7 - .L_6)
.L_6:
        /*0004*/ 	.word	0x00000082


	//----- nvinfo : EIATTR_KPARAM_INFO
	.align		4
.L_7:
        /*0008*/ 	.byte	0x04, 0x17
        /*000a*/ 	.short	(.L_9 - .L_8)
.L_8:
        /*000c*/ 	.word	0x00000000
        /*0010*/ 	.short	0x0001
        /*0012*/ 	.short	0x0008
        /*0014*/ 	.byte	0x00, 0xf0, 0x11, 0x00


	//----- nvinfo : EIATTR_KPARAM_INFO
	.align		4
.L_9:
        /*0018*/ 	.byte	0x04, 0x17
        /*001a*/ 	.short	(.L_11 - .L_10)
.L_10:
        /*001c*/ 	.word	0x00000000
        /*0020*/ 	.short	0x0000
        /*0022*/ 	.short	0x0000
        /*0024*/ 	.byte	0x00, 0xf5, 0x21, 0x00


	//----- nvinfo : EIATTR_SPARSE_MMA_MASK
	.align		4
.L_11:
        /*0028*/ 	.byte	0x03, 0x50
        /*002a*/ 	.short	0x0000


	//----- nvinfo : EIATTR_MAXREG_COUNT
	.align		4
        /*002c*/ 	.byte	0x03, 0x1b
        /*002e*/ 	.short	0x00ff


	//----- nvinfo : EIATTR_NUM_BARRIERS
	.align		4
        /*0030*/ 	.byte	0x02, 0x4c
        /*0032*/ 	.byte	0x01
	.zero		1


	//----- nvinfo : EIATTR_MERCURY_ISA_VERSION
	.align		4
        /*0034*/ 	.byte	0x03, 0x5f
        /*0036*/ 	.short	0x0101


	//----- nvinfo : EIATTR_VRC_CTA_INIT_COUNT
	.align		4
        /*0038*/ 	.byte	0x02, 0x4a
	.zero		1
	.zero		1


	//----- nvinfo : EIATTR_EXIT_INSTR_OFFSETS
	.align		4
        /*003c*/ 	.byte	0x04, 0x1c
        /*003e*/ 	.short	(.L_13 - .L_12)


	//   ....[0]....
.L_12:
        /*0040*/ 	.word	0x00000370


	//   ....[1]....
        /*0044*/ 	.word	0x00000530


	//   ....[2]....
        /*0048*/ 	.word	0x000005b0


	//----- nvinfo : EIATTR_CRS_STACK_SIZE
	.align		4
.L_13:
        /*004c*/ 	.byte	0x04, 0x1e
        /*004e*/ 	.short	(.L_15 - .L_14)
.L_14:
        /*0050*/ 	.word	0x00000000


	//----- nvinfo : EIATTR_CBANK_PARAM_SIZE
	.align		4
.L_15:
        /*0054*/ 	.byte	0x03, 0x19
        /*0056*/ 	.short	0x000c


	//----- nvinfo : EIATTR_PARAM_CBANK
	.align		4
        /*0058*/ 	.byte	0x04, 0x0a
        /*005a*/ 	.short	(.L_17 - .L_16)
	.align		4
.L_16:
        /*005c*/ 	.word	index@(.nv.constant0._Z10matrixSyncPii)
        /*0060*/ 	.short	0x0380
        /*0062*/ 	.short	0x000c


	//----- nvinfo : EIATTR_SW_WAR
	.align		4
.L_17:
        /*0064*/ 	.byte	0x04, 0x36
        /*0066*/ 	.short	(.L_19 - .L_18)
.L_18:
        /*0068*/ 	.word	0x00000008
.L_19:


//--------------------- .nv.callgraph             --------------------------
	.section	.nv.callgraph,"",@"SHT_CUDA_CALLGRAPH"
	.align	4
	.sectionentsize	8
	.align		4
        /*0000*/ 	.word	0x00000000
	.align		4
        /*0004*/ 	.word	0xffffffff
	.align		4
        /*0008*/ 	.word	0x00000000
	.align		4
        /*000c*/ 	.word	0xfffffffe
	.align		4
        /*0010*/ 	.word	0x00000000
	.align		4
        /*0014*/ 	.word	0xfffffffd
	.align		4
        /*0018*/ 	.word	0x00000000
	.align		4
        /*001c*/ 	.word	0xfffffffc


//--------------------- .text._Z10matrixSyncPii   --------------------------
	.section	.text._Z10matrixSyncPii,"ax",@progbits
	.align	128
        .global         _Z10matrixSyncPii
        .type           _Z10matrixSyncPii,@function
        .size           _Z10matrixSyncPii,(.L_x_3 - _Z10matrixSyncPii)
        .other          _Z10matrixSyncPii,@"STO_CUDA_ENTRY STV_DEFAULT"
_Z10matrixSyncPii:
.text._Z10matrixSyncPii:
[----:B------:R-:W-:Y:S08]  /*0000*/  LDC R1, c[0x0][0x37c] ;  /* 0x0000df00ff017b82 */ /* 0x000ff00000000800 */
[----:B------:R-:W0:Y:S01]  /*0010*/  LDC R0, c[0x0][0x388] ;  /* 0x0000e200ff007b82 */ /* 0x000e220000000800 */
[----:B------:R-:W1:Y:S01]  /*0020*/  S2R R3, SR_TID.X ;  /* 0x0000000000037919 */ /* 0x000e620000002100 */
[----:B------:R-:W2:Y:S01]  /*0030*/  LDCU.64 UR4, c[0x0][0x358] ;  /* 0x00006b00ff0477ac */ /* 0x000ea20008000a00 */
[----:B------:R-:W-:Y:S01]  /*0040*/  BSSY.RECONVERGENT B0, `(.L_x_0) ;  /* 0x0000031000007945 */ /* 0x000fe20003800200 */
[----:B0-----:R-:W-:-:S05]  /*0050*/  IMAD R2, R0, R0, RZ ;  /* 0x0000000000027224 */ /* 0x001fca00078e02ff */
[----:B------:R-:W-:-:S04]  /*0060*/  SHF.R.U32.HI R4, RZ, 0x1, R2 ;  /* 0x00000001ff047819 */ /* 0x000fc80000011602 */
[C---:B-1----:R-:W-:Y:S02]  /*0070*/  ISETP.GE.U32.AND P1, PT, R3.reuse, R4, PT ;  /* 0x000000040300720c */ /* 0x042fe40003f26070 */
[----:B------:R-:W-:-:S11]  /*0080*/  ISETP.GE.U32.AND P0, PT, R3, R2, PT ;  /* 0x000000020300720c */ /* 0x000fd60003f06070 */
[----:B--2---:R-:W-:Y:S05]  /*0090*/  @P1 BRA `(.L_x_1) ;  /* 0x0000000000ac1947 */ /* 0x004fea0003800000 */
[----:B------:R-:W-:-:S04]  /*00a0*/  IABS R7, R0 ;  /* 0x0000000000077213 */ /* 0x000fc80000000000 */
[----:B------:R-:W0:Y:S08]  /*00b0*/  I2F.RP R2, R7 ;  /* 0x0000000700027306 */ /* 0x000e300000209400 */
[----:B0-----:R-:W0:Y:S02]  /*00c0*/  MUFU.RCP R2, R2 ;  /* 0x0000000200027308 */ /* 0x001e240000001000 */
[----:B0-----:R-:W-:-:S06]  /*00d0*/  VIADD R4, R2, 0xffffffe ;  /* 0x0ffffffe02047836 */ /* 0x001fcc0000000000 */
[----:B------:R0:W1:Y:S02]  /*00e0*/  F2I.FTZ.U32.TRUNC.NTZ R5, R4 ;  /* 0x0000000400057305 */ /* 0x000064000021f000 */
[----:B0-----:R-:W-:Y:S02]  /*00f0*/  HFMA2 R4, -RZ, RZ, 0, 0 ;  /* 0x00000000ff047431 */ /* 0x001fe400000001ff */
[----:B-1----:R-:W-:-:S04]  /*0100*/  IMAD.MOV R6, RZ, RZ, -R5 ;  /* 0x000000ffff067224 */ /* 0x002fc800078e0a05 */
[----:B------:R-:W-:Y:S01]  /*0110*/  IMAD R9, R6, R7, RZ ;  /* 0x0000000706097224 */ /* 0x000fe200078e02ff */
[----:B------:R-:W-:-:S03]  /*0120*/  IABS R6, R3 ;  /* 0x0000000300067213 */ /* 0x000fc60000000000 */
[----:B------:R-:W-:-:S06]  /*0130*/  IMAD.HI.U32 R5, R5, R9, R4 ;  /* 0x0000000905057227 */ /* 0x000fcc00078e0004 */
[----:B------:R-:W-:-:S04]  /*0140*/  IMAD.HI.U32 R5, R5, R6, RZ ;  /* 0x0000000605057227 */ /* 0x000fc800078e00ff */
[----:B------:R-:W-:-:S04]  /*0150*/  IMAD.MOV R8, RZ, RZ, -R5 ;  /* 0x000000ffff087224 */ /* 0x000fc800078e0a05 */
[----:B------:R-:W-:-:S05]  /*0160*/  IMAD R2, R7, R8, R6 ;  /* 0x0000000807027224 */ /* 0x000fca00078e0206 */
[----:B------:R-:W-:-:S13]  /*0170*/  ISETP.GT.U32.AND P1, PT, R7, R2, PT ;  /* 0x000000020700720c */ /* 0x000fda0003f24070 */
[----:B------:R-:W-:Y:S01]  /*0180*/  @!P1 IMAD.IADD R2, R2, 0x1, -R7 ;  /* 0x0000000102029824 */ /* 0x000fe200078e0a07 */
[----:B------:R-:W-:-:S04]  /*0190*/  @!P1 IADD3 R5, PT, PT, R5, 0x1, RZ ;  /* 0x0000000105059810 */ /* 0x000fc80007ffe0ff */
[----:B------:R-:W-:Y:S02]  /*01a0*/  ISETP.GE.U32.AND P3, PT, R2, R7, PT ;  /* 0x000000070200720c */ /* 0x000fe40003f66070 */
[----:B------:R-:W-:-:S04]  /*01b0*/  LOP3.LUT R2, R3, R0, RZ, 0x3c, !PT ;  /* 0x0000000003027212 */ /* 0x000fc800078e3cff */
[----:B------:R-:W-:Y:S02]  /*01c0*/  ISETP.GE.AND P2, PT, R2, RZ, PT ;  /* 0x000000ff0200720c */ /* 0x000fe40003f46270 */
[----:B------:R-:W-:-:S05]  /*01d0*/  LOP3.LUT R2, RZ, R0, RZ, 0x33, !PT ;  /* 0x00000000ff027212 */ /* 0x000fca00078e33ff */
[----:B------:R-:W-:Y:S01]  /*01e0*/  @P3 VIADD R5, R5, 0x1 ;  /* 0x0000000105053836 */ /* 0x000fe20000000000 */
[----:B------:R-:W-:-:S05]  /*01f0*/  ISETP.NE.AND P3, PT, R0, RZ, PT ;  /* 0x000000ff0000720c */ /* 0x000fca0003f65270 */
[----:B------:R-:W-:-:S05]  /*0200*/  @!P2 IMAD.MOV R5, RZ, RZ, -R5 ;  /* 0x000000ffff05a224 */ /* 0x000fca00078e0a05 */
[----:B------:R-:W-:-:S04]  /*0210*/  SEL R5, R2, R5, !P3 ;  /* 0x0000000502057207 */ /* 0x000fc80005800000 */
[----:B------:R-:W-:-:S05]  /*0220*/  SHF.L.U32 R9, R5, 0x1, RZ ;  /* 0x0000000105097819 */ /* 0x000fca00000006ff */
[----:B------:R-:W-:-:S05]  /*0230*/  VIADD R5, R9, 0x1 ;  /* 0x0000000109057836 */ /* 0x000fca0000000000 */
[----:B------:R-:W-:-:S13]  /*0240*/  ISETP.NE.AND P2, PT, R5, R0, PT ;  /* 0x000000000500720c */ /* 0x000fda0003f45270 */
[----:B------:R-:W-:Y:S05]  /*0250*/  @!P2 BRA `(.L_x_1) ;  /* 0x00000000003ca947 */ /* 0x000fea0003800000 */
[----:B------:R-:W-:Y:S01]  /*0260*/  IMAD R6, R7, R8, R6 ;  /* 0x0000000807067224 */ /* 0x000fe200078e0206 */
[----:B------:R-:W-:Y:S01]  /*0270*/  ISETP.GE.AND P2, PT, R3, RZ, PT ;  /* 0x000000ff0300720c */ /* 0x000fe20003f46270 */
[----:B------:R-:W0:Y:S02]  /*0280*/  LDC.64 R4, c[0x0][0x380] ;  /* 0x0000e000ff047b82 */ /* 0x000e240000000a00 */
[----:B------:R-:W-:-:S05]  /*0290*/  @!P1 IMAD.IADD R6, R6, 0x1, -R7 ;  /* 0x0000000106069824 */ /* 0x000fca00078e0a07 */
[----:B------:R-:W-:-:S13]  /*02a0*/  ISETP.GT.U32.AND P1, PT, R7, R6, PT ;  /* 0x000000060700720c */ /* 0x000fda0003f24070 */
[----:B------:R-:W-:-:S05]  /*02b0*/  @!P1 IADD3 R6, PT, PT, R6, -R7, RZ ;  /* 0x8000000706069210 */ /* 0x000fca0007ffe0ff */
[----:B------:R-:W-:-:S04]  /*02c0*/  IMAD.MOV.U32 R7, RZ, RZ, R6 ;  /* 0x000000ffff077224 */ /* 0x000fc800078e0006 */
[----:B------:R-:W-:-:S05]  /*02d0*/  @!P2 IMAD.MOV R7, RZ, RZ, -R7 ;  /* 0x000000ffff07a224 */ /* 0x000fca00078e0a07 */
[----:B------:R-:W-:-:S05]  /*02e0*/  SEL R7, R2, R7, !P3 ;  /* 0x0000000702077207 */ /* 0x000fca0005800000 */
[----:B------:R-:W-:-:S04]  /*02f0*/  IMAD R7, R7, R0, R9 ;  /* 0x0000000007077224 */ /* 0x000fc800078e0209 */
[----:B0-----:R-:W-:-:S05]  /*0300*/  IMAD.WIDE R4, R7, 0x4, R4 ;  /* 0x0000000407047825 */ /* 0x001fca00078e0204 */
[----:B------:R-:W2:Y:S04]  /*0310*/  LDG.E R9, desc[UR4][R4.64] ;  /* 0x0000000404097981 */ /* 0x000ea8000c1e1900 */
[----:B------:R-:W3:Y:S04]  /*0320*/  LDG.E R7, desc[UR4][R4.64+0x4] ;  /* 0x0000040404077981 */ /* 0x000ee8000c1e1900 */
[----:B--2---:R0:W-:Y:S04]  /*0330*/  STG.E desc[UR4][R4.64+0x4], R9 ;  /* 0x0000040904007986 */ /* 0x0041e8000c101904 */
[----:B---3--:R0:W-:Y:S02]  /*0340*/  STG.E desc[UR4][R4.64], R7 ;  /* 0x0000000704007986 */ /* 0x0081e4000c101904 */
.L_x_1:
[----:B------:R-:W-:Y:S05]  /*0350*/  BSYNC.RECONVERGENT B0 ;  /* 0x0000000000007941 */ /* 0x000fea0003800200 */
.L_x_0:
[----:B------:R-:W-:Y:S06]  /*0360*/  BAR.SYNC.DEFER_BLOCKING 0x0 ;  /* 0x0000000000007b1d */ /* 0x000fec0000010000 */
[----:B------:R-:W-:Y:S05]  /*0370*/  @P0 EXIT ;  /* 0x000000000000094d */ /* 0x000fea0003800000 */
[----:B------:R-:W-:Y:S02]  /*0380*/  IABS R2, R0 ;  /* 0x0000000000027213 */ /* 0x000fe40000000000 */
[----:B------:R-:W-:Y:S02]  /*0390*/  IABS R8, R3 ;  /* 0x0000000300087213 */ /* 0x000fe40000000000 */
[----:B------:R-:W1:Y:S08]  /*03a0*/  I2F.RP R6, R2 ;  /* 0x0000000200067306 */ /* 0x000e700000209400 */
[----:B-1----:R-:W0:Y:S02]  /*03b0*/  MUFU.RCP R6, R6 ;  /* 0x0000000600067308 */ /* 0x002e240000001000 */
[----:B0-----:R-:W-:-:S06]  /*03c0*/  IADD3 R4, PT, PT, R6, 0xffffffe, RZ ;  /* 0x0ffffffe06047810 */ /* 0x001fcc0007ffe0ff */
[----:B------:R0:W1:Y:S02]  /*03d0*/  F2I.FTZ.U32.TRUNC.NTZ R5, R4 ;  /* 0x0000000400057305 */ /* 0x000064000021f000 */
[----:B0-----:R-:W-:Y:S02]  /*03e0*/  IMAD.MOV.U32 R4, RZ, RZ, RZ ;  /* 0x000000ffff047224 */ /* 0x001fe400078e00ff */
[----:B-1----:R-:W-:-:S04]  /*03f0*/  IMAD.MOV R7, RZ, RZ, -R5 ;  /* 0x000000ffff077224 */ /* 0x002fc800078e0a05 */
[----:B------:R-:W-:-:S04]  /*0400*/  IMAD R7, R7, R2, RZ ;  /* 0x0000000207077224 */ /* 0x000fc800078e02ff */
[----:B------:R-:W-:Y:S01]  /*0410*/  IMAD.HI.U32 R7, R5, R7, R4 ;  /* 0x0000000705077227 */ /* 0x000fe200078e0004 */
[----:B------:R-:W-:-:S05]  /*0420*/  MOV R5, R8 ;  /* 0x0000000800057202 */ /* 0x000fca0000000f00 */
[----:B------:R-:W-:-:S04]  /*0430*/  IMAD.HI.U32 R7, R7, R5, RZ ;  /* 0x0000000507077227 */ /* 0x000fc800078e00ff */
[----:B------:R-:W-:-:S04]  /*0440*/  IMAD.MOV R6, RZ, RZ, -R7 ;  /* 0x000000ffff067224 */ /* 0x000fc800078e0a07 */
[----:B------:R-:W-:-:S05]  /*0450*/  IMAD R5, R2, R6, R5 ;  /* 0x0000000602057224 */ /* 0x000fca00078e0205 */
[----:B------:R-:W-:-:S13]  /*0460*/  ISETP.GT.U32.AND P0, PT, R2, R5, PT ;  /* 0x000000050200720c */ /* 0x000fda0003f04070 */
[-C--:B------:R-:W-:Y:S01]  /*0470*/  @!P0 IADD3 R5, PT, PT, R5, -R2.reuse, RZ ;  /* 0x8000000205058210 */ /* 0x080fe20007ffe0ff */
[----:B------:R-:W-:Y:S01]  /*0480*/  @!P0 VIADD R7, R7, 0x1 ;  /* 0x0000000107078836 */ /* 0x000fe20000000000 */
[----:B------:R-:W-:Y:S02]  /*0490*/  ISETP.NE.AND P0, PT, R0, RZ, PT ;  /* 0x000000ff0000720c */ /* 0x000fe40003f05270 */
[----:B------:R-:W-:Y:S02]  /*04a0*/  ISETP.GE.U32.AND P1, PT, R5, R2, PT ;  /* 0x000000020500720c */ /* 0x000fe40003f26070 */
[----:B------:R-:W-:-:S04]  /*04b0*/  LOP3.LUT R2, R3, R0, RZ, 0x3c, !PT ;  /* 0x0000000003027212 */ /* 0x000fc800078e3cff */
[----:B------:R-:W-:-:S07]  /*04c0*/  ISETP.GE.AND P2, PT, R2, RZ, PT ;  /* 0x000000ff0200720c */ /* 0x000fce0003f46270 */
[----:B------:R-:W-:-:S06]  /*04d0*/  @P1 IADD3 R7, PT, PT, R7, 0x1, RZ ;  /* 0x0000000107071810 */ /* 0x000fcc0007ffe0ff */
[----:B------:R-:W-:Y:S01]  /*04e0*/  @!P2 IMAD.MOV R7, RZ, RZ, -R7 ;  /* 0x000000ffff07a224 */ /* 0x000fe200078e0a07 */
[----:B------:R-:W-:-:S04]  /*04f0*/  @!P0 LOP3.LUT R7, RZ, R0, RZ, 0x33, !PT ;  /* 0x00000000ff078212 */ /* 0x000fc800078e33ff */
[----:B------:R-:W-:-:S05]  /*0500*/  IADD3 R2, PT, PT, -R7, RZ, RZ ;  /* 0x000000ff07027210 */ /* 0x000fca0007ffe1ff */
[----:B------:R-:W-:-:S05]  /*0510*/  IMAD R6, R0, R2, R3 ;  /* 0x0000000200067224 */ /* 0x000fca00078e0203 */
[----:B------:R-:W-:-:S13]  /*0520*/  ISETP.GT.AND P0, PT, R6, R7, PT ;  /* 0x000000070600720c */ /* 0x000fda0003f04270 */
[----:B------:R-:W-:Y:S05]  /*0530*/  @!P0 EXIT ;  /* 0x000000000000894d */ /* 0x000fea0003800000 */
[----:B------:R-:W0:Y:S01]  /*0540*/  LDC.64 R4, c[0x0][0x380] ;  /* 0x0000e000ff047b82 */ /* 0x000e220000000a00 */
[----:B------:R-:W-:-:S04]  /*0550*/  IMAD R3, R6, R0, R7 ;  /* 0x0000000006037224 */ /* 0x000fc800078e0207 */
[----:B0-----:R-:W-:-:S06]  /*0560*/  IMAD.WIDE R2, R3, 0x4, R4 ;  /* 0x0000000403027825 */ /* 0x001fcc00078e0204 */
[----:B------:R-:W2:Y:S01]  /*0570*/  LDG.E R3, desc[UR4][R2.64] ;  /* 0x0000000402037981 */ /* 0x000ea2000c1e1900 */
[----:B------:R-:W-:-:S04]  /*0580*/  IMAD R7, R7, R0, R6 ;  /* 0x0000000007077224 */ /* 0x000fc800078e0206 */
[----:B------:R-:W-:-:S05]  /*0590*/  IMAD.WIDE R4, R7, 0x4, R4 ;  /* 0x0000000407047825 */ /* 0x000fca00078e0204 */
[----:B--2---:R-:W-:Y:S01]  /*05a0*/  STG.E desc[UR4][R4.64], R3 ;  /* 0x0000000304007986 */ /* 0x004fe2000c101904 */
[----:B------:R-:W-:Y:S05]  /*05b0*/  EXIT ;  /* 0x000000000000794d */ /* 0x000fea0003800000 */
.L_x_2:
[----:B------:R-:W-:-:S00]  /*05c0*/  BRA `(.L_x_2) ;  /* 0xfffffffc00fc7947 */ /* 0x000fc0000383ffff */
[----:B------:R-:W-:-:S00]  /*05d0*/  NOP ;  /* 0x0000000000007918 */ /* 0x000fc00000000000 */
        /* <DEDUP_REMOVED lines=10> */
.L_x_3:


//--------------------- .nv.shared.reserved.0     --------------------------
	.section	.nv.shared.reserved.0,"aw",@nobits
	.weak		__nv_reservedSMEM_offset_0_alias
	.size		__nv_reservedSMEM_offset_0_alias, 0, 64
	.other		__nv_reservedSMEM_offset_0_alias,@"STO_CUDA_RESERVED_SHARED STV_DEFAULT"
__nv_reservedSMEM_offset_0_alias:
	.zero		0
	.zero		64


//--------------------- .nv.constant0._Z10matrixSyncPii --------------------------
	.section	.nv.constant0._Z10matrixSyncPii,"a",@progbits
	.sectionflags	@""
	.align	4
.nv.constant0._Z10matrixSyncPii:
	.zero		908


//--------------------- SYMBOLS --------------------------

	.type		.nv.reservedSmem.offset0,@object
	.size		.nv.reservedSmem.offset0,0x4
